//
// Generated by NVIDIA NVVM Compiler
//
// Compiler Build ID: CL-36424714
// Cuda compilation tools, release 13.0, V13.0.88
// Based on NVVM 20.0.0
//

.version 9.0
.target sm_100
.address_size 64

	// .globl	_Z6vecAddPfS_S_i
.global .align 1 .b8 _ZN34_INTERNAL_4b6ae7fe_4_k_cu_21188fb34cuda3std3__45__cpo5beginE[1];
.global .align 1 .b8 _ZN34_INTERNAL_4b6ae7fe_4_k_cu_21188fb34cuda3std3__45__cpo3endE[1];
.global .align 1 .b8 _ZN34_INTERNAL_4b6ae7fe_4_k_cu_21188fb34cuda3std3__45__cpo6cbeginE[1];
.global .align 1 .b8 _ZN34_INTERNAL_4b6ae7fe_4_k_cu_21188fb34cuda3std3__45__cpo4cendE[1];
.global .align 1 .b8 _ZN34_INTERNAL_4b6ae7fe_4_k_cu_21188fb34cuda3std3__45__cpo6rbeginE[1];
.global .align 1 .b8 _ZN34_INTERNAL_4b6ae7fe_4_k_cu_21188fb34cuda3std3__45__cpo4rendE[1];
.global .align 1 .b8 _ZN34_INTERNAL_4b6ae7fe_4_k_cu_21188fb34cuda3std3__45__cpo7crbeginE[1];
.global .align 1 .b8 _ZN34_INTERNAL_4b6ae7fe_4_k_cu_21188fb34cuda3std3__45__cpo5crendE[1];
.global .align 1 .b8 _ZN34_INTERNAL_4b6ae7fe_4_k_cu_21188fb34cuda3std3__419piecewise_constructE[1];
.global .align 1 .b8 _ZN34_INTERNAL_4b6ae7fe_4_k_cu_21188fb34cuda3std6ranges3__45__cpo4swapE[1];
.global .align 1 .b8 _ZN34_INTERNAL_4b6ae7fe_4_k_cu_21188fb34cuda3std6ranges3__45__cpo9iter_moveE[1];
.global .align 1 .b8 _ZN34_INTERNAL_4b6ae7fe_4_k_cu_21188fb34cuda3std6ranges3__45__cpo5beginE[1];
.global .align 1 .b8 _ZN34_INTERNAL_4b6ae7fe_4_k_cu_21188fb34cuda3std6ranges3__45__cpo3endE[1];
.global .align 1 .b8 _ZN34_INTERNAL_4b6ae7fe_4_k_cu_21188fb34cuda3std6ranges3__45__cpo6cbeginE[1];
.global .align 1 .b8 _ZN34_INTERNAL_4b6ae7fe_4_k_cu_21188fb34cuda3std6ranges3__45__cpo4cendE[1];
.global .align 1 .b8 _ZN34_INTERNAL_4b6ae7fe_4_k_cu_21188fb34cuda3std6ranges3__45__cpo7advanceE[1];
.global .align 1 .b8 _ZN34_INTERNAL_4b6ae7fe_4_k_cu_21188fb34cuda3std6ranges3__45__cpo9iter_swapE[1];
.global .align 1 .b8 _ZN34_INTERNAL_4b6ae7fe_4_k_cu_21188fb34cuda3std6ranges3__45__cpo4nextE[1];
.global .align 1 .b8 _ZN34_INTERNAL_4b6ae7fe_4_k_cu_21188fb34cuda3std6ranges3__45__cpo4prevE[1];
.global .align 1 .b8 _ZN34_INTERNAL_4b6ae7fe_4_k_cu_21188fb34cuda3std6ranges3__45__cpo4dataE[1];
.global .align 1 .b8 _ZN34_INTERNAL_4b6ae7fe_4_k_cu_21188fb34cuda3std6ranges3__45__cpo5cdataE[1];
.global .align 1 .b8 _ZN34_INTERNAL_4b6ae7fe_4_k_cu_21188fb34cuda3std6ranges3__45__cpo4sizeE[1];
.global .align 1 .b8 _ZN34_INTERNAL_4b6ae7fe_4_k_cu_21188fb34cuda3std6ranges3__45__cpo5ssizeE[1];
.global .align 1 .b8 _ZN34_INTERNAL_4b6ae7fe_4_k_cu_21188fb34cuda3std6ranges3__45__cpo8distanceE[1];

.visible .entry _Z6vecAddPfS_S_i(
	.param .u64 .ptr .align 1 _Z6vecAddPfS_S_i_param_0,
	.param .u64 .ptr .align 1 _Z6vecAddPfS_S_i_param_1,
	.param .u64 .ptr .align 1 _Z6vecAddPfS_S_i_param_2,
	.param .u32 _Z6vecAddPfS_S_i_param_3
)
{
	.reg .pred 	%p<2>;
	.reg .b32 	%r<6>;
	.reg .b32 	%f<4>;
	.reg .b64 	%rd<11>;

	ld.param.u64 	%rd1, [_Z6vecAddPfS_S_i_param_0];
	ld.param.u64 	%rd2, [_Z6vecAddPfS_S_i_param_1];
	ld.param.u64 	%rd3, [_Z6vecAddPfS_S_i_param_2];
	ld.param.u32 	%r2, [_Z6vecAddPfS_S_i_param_3];
	mov.u32 	%r3, %tid.x;
	mov.u32 	%r4, %ntid.x;
	mov.u32 	%r5, %ctaid.x;
	mad.lo.s32 	%r1, %r4, %r5, %r3;
	setp.ge.s32 	%p1, %r1, %r2;
	@%p1 bra 	$L__BB0_2;
	cvta.to.global.u64 	%rd4, %rd1;
	cvta.to.global.u64 	%rd5, %rd2;
	cvta.to.global.u64 	%rd6, %rd3;
	mul.wide.s32 	%rd7, %r1, 4;
	add.s64 	%rd8, %rd4, %rd7;
	ld.global.f32 	%f1, [%rd8];
	add.s64 	%rd9, %rd5, %rd7;
	ld.global.f32 	%f2, [%rd9];
	add.f32 	%f3, %f1, %f2;
	add.s64 	%rd10, %rd6, %rd7;
	st.global.f32 	[%rd10], %f3;
$L__BB0_2:
	ret;

}


// ===== COMPILED SASS (sm_100) =====

	.target	sm_100

	.elftype	@"ET_EXEC"


//--------------------- .note.nv.tkinfo           --------------------------
	.section	.note.nv.tkinfo,"",@"SHT_NOTE"
	.sectionflags	@"SHF_NOTE_NV_TKINFO"
	.tkinfo
        /*0018*/ 	.word	0x00000002
        /*0030*/ 	.string	""
        /*0030*/ 	.string	"ptxas"
        /*0030*/ 	.string	"Cuda compilation tools, release 13.0, V13.0.88"
        /*0030*/ 	.string	"Build cuda_13.0.r13.0/compiler.36424714_0"
        /*0030*/ 	.string	"-arch sm_100 -m 64 "



//--------------------- .note.nv.cuinfo           --------------------------
	.section	.note.nv.cuinfo,"",@"SHT_NOTE"
	.sectionflags	@"SHF_NOTE_NV_CUINFO"
        /*0018*/ 	.short	0x0002
        /*001a*/ 	.short	0x0064
        /*001c*/ 	.short	0x0082
	.zero		2


//--------------------- .nv.info                  --------------------------
	.section	.nv.info,"",@"SHT_CUDA_INFO"
	.align	4


	//----- nvinfo : EIATTR_REGCOUNT
	.align		4
        /*0000*/ 	.byte	0x04, 0x2f
        /*0002*/ 	.short	(.L_25 - .L_24)
	.align		4
.L_24:
        /*0004*/ 	.word	index@(_Z6vecAddPfS_S_i)
        /*0008*/ 	.word	0x0000000c


	//----- nvinfo : EIATTR_FRAME_SIZE
	.align		4
.L_25:
        /*000c*/ 	.byte	0x04, 0x11
        /*000e*/ 	.short	(.L_27 - .L_26)
	.align		4
.L_26:
        /*0010*/ 	.word	index@(_Z6vecAddPfS_S_i)
        /*0014*/ 	.word	0x00000000


	//----- nvinfo : EIATTR_MIN_STACK_SIZE
	.align		4
.L_27:
        /*0018*/ 	.byte	0x04, 0x12
        /*001a*/ 	.short	(.L_29 - .L_28)
	.align		4
.L_28:
        /*001c*/ 	.word	index@(_Z6vecAddPfS_S_i)
        /*0020*/ 	.word	0x00000000
.L_29:


//--------------------- .nv.compat                --------------------------
	.section	.nv.compat,"",@"SHT_CUDA_COMPAT_INFO"
	.align	4
        /*0000*/ 	.byte	0x02, 0x09, 0x00, 0x00, 0x02, 0x02, 0x01, 0x00, 0x02, 0x05, 0x05, 0x00, 0x03, 0x07, 0x01, 0x01
        /*0010*/ 	.byte	0x02, 0x03, 0x00, 0x00, 0x02, 0x06, 0x01, 0x00, 0x04, 0x0b, 0x08, 0x00, 0x09, 0x00, 0x00, 0x00
        /*0020*/ 	.byte	0x00, 0x00, 0x00, 0x00


//--------------------- .nv.info._Z6vecAddPfS_S_i --------------------------
	.section	.nv.info._Z6vecAddPfS_S_i,"",@"SHT_CUDA_INFO"
	.sectionflags	@""
	.align	4


	//----- nvinfo : EIATTR_CUDA_API_VERSION
	.align		4
        /*0000*/ 	.byte	0x04, 0x37
        /*0002*/ 	.short	(.L_31 - .L_30)
.L_30:
        /*0004*/ 	.word	0x00000082


	//----- nvinfo : EIATTR_KPARAM_INFO
	.align		4
.L_31:
        /*0008*/ 	.byte	0x04, 0x17
        /*000a*/ 	.short	(.L_33 - .L_32)
.L_32:
        /*000c*/ 	.word	0x00000000
        /*0010*/ 	.short	0x0003
        /*0012*/ 	.short	0x0018
        /*0014*/ 	.byte	0x00, 0xf0, 0x11, 0x00


	//----- nvinfo : EIATTR_KPARAM_INFO
	.align		4
.L_33:
        /*0018*/ 	.byte	0x04, 0x17
        /*001a*/ 	.short	(.L_35 - .L_34)
.L_34:
        /*001c*/ 	.word	0x00000000
        /*0020*/ 	.short	0x0002
        /*0022*/ 	.short	0x0010
        /*0024*/ 	.byte	0x00, 0xf5, 0x21, 0x00


	//----- nvinfo : EIATTR_KPARAM_INFO
	.align		4
.L_35:
        /*0028*/ 	.byte	0x04, 0x17
        /*002a*/ 	.short	(.L_37 - .L_36)
.L_36:
        /*002c*/ 	.word	0x00000000
        /*0030*/ 	.short	0x0001
        /*0032*/ 	.short	0x0008
        /*0034*/ 	.byte	0x00, 0xf5, 0x21, 0x00


	//----- nvinfo : EIATTR_KPARAM_INFO
	.align		4
.L_37:
        /*0038*/ 	.byte	0x04, 0x17
        /*003a*/ 	.short	(.L_39 - .L_38)
.L_38:
        /*003c*/ 	.word	0x00000000
        /*0040*/ 	.short	0x0000
        /*0042*/ 	.short	0x0000
        /*0044*/ 	.byte	0x00, 0xf5, 0x21, 0x00


	//----- nvinfo : EIATTR_SPARSE_MMA_MASK
	.align		4
.L_39:
        /*0048*/ 	.byte	0x03, 0x50
        /*004a*/ 	.short	0x0000


	//----- nvinfo : EIATTR_MAXREG_COUNT
	.align		4
        /*004c*/ 	.byte	0x03, 0x1b
        /*004e*/ 	.short	0x00ff


	//----- nvinfo : EIATTR_MERCURY_ISA_VERSION
	.align		4
        /*0050*/ 	.byte	0x03, 0x5f
        /*0052*/ 	.short	0x0101


	//----- nvinfo : EIATTR_VRC_CTA_INIT_COUNT
	.align		4
        /*0054*/ 	.byte	0x02, 0x4a
	.zero		1
	.zero		1


	//----- nvinfo : EIATTR_EXIT_INSTR_OFFSETS
	.align		4
        /*0058*/ 	.byte	0x04, 0x1c
        /*005a*/ 	.short	(.L_41 - .L_40)


	//   ....[0]....
.L_40:
        /*005c*/ 	.word	0x00000070


	//   ....[1]....
        /*0060*/ 	.word	0x00000130


	//----- nvinfo : EIATTR_CBANK_PARAM_SIZE
	.align		4
.L_41:
        /*0064*/ 	.byte	0x03, 0x19
        /*0066*/ 	.short	0x001c


	//----- nvinfo : EIATTR_PARAM_CBANK
	.align		4
        /*0068*/ 	.byte	0x04, 0x0a
        /*006a*/ 	.short	(.L_43 - .L_42)
	.align		4
.L_42:
        /*006c*/ 	.word	index@(.nv.constant0._Z6vecAddPfS_S_i)
        /*0070*/ 	.short	0x0380
        /*0072*/ 	.short	0x001c


	//----- nvinfo : EIATTR_SW_WAR
	.align		4
.L_43:
        /*0074*/ 	.byte	0x04, 0x36
        /*0076*/ 	.short	(.L_45 - .L_44)
.L_44:
        /*0078*/ 	.word	0x00000008
.L_45:


//--------------------- .nv.callgraph             --------------------------
	.section	.nv.callgraph,"",@"SHT_CUDA_CALLGRAPH"
	.align	4
	.sectionentsize	8
	.align		4
        /*0000*/ 	.word	0x00000000
	.align		4
        /*0004*/ 	.word	0xffffffff
	.align		4
        /*0008*/ 	.word	0x00000000
	.align		4
        /*000c*/ 	.word	0xfffffffe
	.align		4
        /*0010*/ 	.word	0x00000000
	.align		4
        /*0014*/ 	.word	0xfffffffd
	.align		4
        /*0018*/ 	.word	0x00000000
	.align		4
        /*001c*/ 	.word	0xfffffffc


//--------------------- .nv.constant4             --------------------------
	.section	.nv.constant4,"a",@progbits
	.align	8
	.align		8
.nv.constant4:
        /*0000*/ 	.dword	_ZN34_INTERNAL_4b6ae7fe_4_k_cu_21188fb34cuda3std3__45__cpo5beginE
	.align		8
        /*0008*/ 	.dword	_ZN34_INTERNAL_4b6ae7fe_4_k_cu_21188fb34cuda3std3__45__cpo3endE
	.align		8
        /*0010*/ 	.dword	_ZN34_INTERNAL_4b6ae7fe_4_k_cu_21188fb34cuda3std3__45__cpo6cbeginE
	.align		8
        /*0018*/ 	.dword	_ZN34_INTERNAL_4b6ae7fe_4_k_cu_21188fb34cuda3std3__45__cpo4cendE
	.align		8
        /*0020*/ 	.dword	_ZN34_INTERNAL_4b6ae7fe_4_k_cu_21188fb34cuda3std3__45__cpo6rbeginE
	.align		8
        /*0028*/ 	.dword	_ZN34_INTERNAL_4b6ae7fe_4_k_cu_21188fb34cuda3std3__45__cpo4rendE
	.align		8
        /*0030*/ 	.dword	_ZN34_INTERNAL_4b6ae7fe_4_k_cu_21188fb34cuda3std3__45__cpo7crbeginE
	.align		8
        /*0038*/ 	.dword	_ZN34_INTERNAL_4b6ae7fe_4_k_cu_21188fb34cuda3std3__45__cpo5crendE
	.align		8
        /*0040*/ 	.dword	_ZN34_INTERNAL_4b6ae7fe_4_k_cu_21188fb34cuda3std3__419piecewise_constructE
	.align		8
        /*0048*/ 	.dword	_ZN34_INTERNAL_4b6ae7fe_4_k_cu_21188fb34cuda3std6ranges3__45__cpo4swapE
	.align		8
        /*0050*/ 	.dword	_ZN34_INTERNAL_4b6ae7fe_4_k_cu_21188fb34cuda3std6ranges3__45__cpo9iter_moveE
	.align		8
        /*0058*/ 	.dword	_ZN34_INTERNAL_4b6ae7fe_4_k_cu_21188fb34cuda3std6ranges3__45__cpo5beginE
	.align		8
        /*0060*/ 	.dword	_ZN34_INTERNAL_4b6ae7fe_4_k_cu_21188fb34cuda3std6ranges3__45__cpo3endE
	.align		8
        /*0068*/ 	.dword	_ZN34_INTERNAL_4b6ae7fe_4_k_cu_21188fb34cuda3std6ranges3__45__cpo6cbeginE
	.align		8
        /*0070*/ 	.dword	_ZN34_INTERNAL_4b6ae7fe_4_k_cu_21188fb34cuda3std6ranges3__45__cpo4cendE
	.align		8
        /*0078*/ 	.dword	_ZN34_INTERNAL_4b6ae7fe_4_k_cu_21188fb34cuda3std6ranges3__45__cpo7advanceE
	.align		8
        /*0080*/ 	.dword	_ZN34_INTERNAL_4b6ae7fe_4_k_cu_21188fb34cuda3std6ranges3__45__cpo9iter_swapE
	.align		8
        /*0088*/ 	.dword	_ZN34_INTERNAL_4b6ae7fe_4_k_cu_21188fb34cuda3std6ranges3__45__cpo4nextE
	.align		8
        /*0090*/ 	.dword	_ZN34_INTERNAL_4b6ae7fe_4_k_cu_21188fb34cuda3std6ranges3__45__cpo4prevE
	.align		8
        /*0098*/ 	.dword	_ZN34_INTERNAL_4b6ae7fe_4_k_cu_21188fb34cuda3std6ranges3__45__cpo4dataE
	.align		8
        /*00a0*/ 	.dword	_ZN34_INTERNAL_4b6ae7fe_4_k_cu_21188fb34cuda3std6ranges3__45__cpo5cdataE
	.align		8
        /*00a8*/ 	.dword	_ZN34_INTERNAL_4b6ae7fe_4_k_cu_21188fb34cuda3std6ranges3__45__cpo4sizeE
	.align		8
        /*00b0*/ 	.dword	_ZN34_INTERNAL_4b6ae7fe_4_k_cu_21188fb34cuda3std6ranges3__45__cpo5ssizeE
	.align		8
        /*00b8*/ 	.dword	_ZN34_INTERNAL_4b6ae7fe_4_k_cu_21188fb34cuda3std6ranges3__45__cpo8distanceE


//--------------------- .text._Z6vecAddPfS_S_i    --------------------------
	.section	.text._Z6vecAddPfS_S_i,"ax",@progbits
	.align	128
        .global         _Z6vecAddPfS_S_i
        .type           _Z6vecAddPfS_S_i,@function
        .size           _Z6vecAddPfS_S_i,(.L_x_1 - _Z6vecAddPfS_S_i)
        .other          _Z6vecAddPfS_S_i,@"STO_CUDA_ENTRY STV_DEFAULT"
_Z6vecAddPfS_S_i:
.text._Z6vecAddPfS_S_i:
[----:B------:R-:W-:Y:S01]  /*0000*/  LDC R1, c[0x0][0x37c] ;  /* 0x0000df00ff017b82 */ /* 0x000fe20000000800 */
[----:B------:R-:W0:Y:S01]  /*0010*/  S2R R9, SR_TID.X ;  /* 0x0000000000097919 */ /* 0x000e220000002100 */
[----:B------:R-:W0:Y:S01]  /*0020*/  LDCU UR4, c[0x0][0x360] ;  /* 0x00006c00ff0477ac */ /* 0x000e220008000800 */
[----:B------:R-:W0:Y:S01]  /*0030*/  S2R R0, SR_CTAID.X ;  /* 0x0000000000007919 */ /* 0x000e220000002500 */
[----:B------:R-:W1:Y:S01]  /*0040*/  LDCU UR5, c[0x0][0x398] ;  /* 0x00007300ff0577ac */ /* 0x000e620008000800 */
[----:B0-----:R-:W-:-:S05]  /*0050*/  IMAD R9, R0, UR4, R9 ;  /* 0x0000000400097c24 */ /* 0x001fca000f8e0209 */
[----:B-1----:R-:W-:-:S13]  /*0060*/  ISETP.GE.AND P0, PT, R9, UR5, PT ;  /* 0x0000000509007c0c */ /* 0x002fda000bf06270 */
[----:B------:R-:W-:Y:S05]  /*0070*/  @P0 EXIT ;  /* 0x000000000000094d */ /* 0x000fea0003800000 */
[----:B------:R-:W0:Y:S01]  /*0080*/  LDC.64 R2, c[0x0][0x380] ;  /* 0x0000e000ff027b82 */ /* 0x000e220000000a00 */
[----:B------:R-:W1:Y:S07]  /*0090*/  LDCU.64 UR4, c[0x0][0x358] ;  /* 0x00006b00ff0477ac */ /* 0x000e6e0008000a00 */
[----:B------:R-:W2:Y:S08]  /*00a0*/  LDC.64 R4, c[0x0][0x388] ;  /* 0x0000e200ff047b82 */ /* 0x000eb00000000a00 */
[----:B------:R-:W3:Y:S01]  /*00b0*/  LDC.64 R6, c[0x0][0x390] ;  /* 0x0000e400ff067b82 */ /* 0x000ee20000000a00 */
[----:B0-----:R-:W-:-:S06]  /*00c0*/  IMAD.WIDE R2, R9, 0x4, R2 ;  /* 0x0000000409027825 */ /* 0x001fcc00078e0202 */
[----:B-1----:R-:W4:Y:S01]  /*00d0*/  LDG.E R2, desc[UR4][R2.64] ;  /* 0x0000000402027981 */ /* 0x002f22000c1e1900 */
[----:B--2---:R-:W-:-:S06]  /*00e0*/  IMAD.WIDE R4, R9, 0x4, R4 ;  /* 0x0000000409047825 */ /* 0x004fcc00078e0204 */
[----:B------:R-:W4:Y:S01]  /*00f0*/  LDG.E R5, desc[UR4][R4.64] ;  /* 0x0000000404057981 */ /* 0x000f22000c1e1900 */
[----:B---3--:R-:W-:-:S04]  /*0100*/  IMAD.WIDE R6, R9, 0x4, R6 ;  /* 0x0000000409067825 */ /* 0x008fc800078e0206 */
[----:B----4-:R-:W-:-:S05]  /*0110*/  FADD R9, R2, R5 ;  /* 0x0000000502097221 */ /* 0x010fca0000000000 */
[----:B------:R-:W-:Y:S01]  /*0120*/  STG.E desc[UR4][R6.64], R9 ;  /* 0x0000000906007986 */ /* 0x000fe2000c101904 */
[----:B------:R-:W-:Y:S05]  /*0130*/  EXIT ;  /* 0x000000000000794d */ /* 0x000fea0003800000 */
.L_x_0:
[----:B------:R-:W-:-:S00]  /*0140*/  BRA `(.L_x_0) ;  /* 0xfffffffc00fc7947 */ /* 0x000fc0000383ffff */
[----:B------:R-:W-:-:S00]  /*0150*/  NOP ;  /* 0x0000000000007918 */ /* 0x000fc00000000000 */
        /* <DEDUP_REMOVED lines=10> */
.L_x_1:


//--------------------- .nv.shared.reserved.0     --------------------------
	.section	.nv.shared.reserved.0,"aw",@nobits
	.weak		__nv_reservedSMEM_offset_0_alias
	.size		__nv_reservedSMEM_offset_0_alias, 0, 64
	.other		__nv_reservedSMEM_offset_0_alias,@"STO_CUDA_RESERVED_SHARED STV_DEFAULT"
__nv_reservedSMEM_offset_0_alias:
	.zero		0
	.zero		64


//--------------------- .nv.global                --------------------------
	.section	.nv.global,"aw",@nobits
.nv.global:
	.type		_ZN34_INTERNAL_4b6ae7fe_4_k_cu_21188fb34cuda3std3__45__cpo6cbeginE,@object
	.size		_ZN34_INTERNAL_4b6ae7fe_4_k_cu_21188fb34cuda3std3__45__cpo6cbeginE,(_ZN34_INTERNAL_4b6ae7fe_4_k_cu_21188fb34cuda3std6ranges3__45__cpo4prevE - _ZN34_INTERNAL_4b6ae7fe_4_k_cu_21188fb34cuda3std3__45__cpo6cbeginE)
_ZN34_INTERNAL_4b6ae7fe_4_k_cu_21188fb34cuda3std3__45__cpo6cbeginE:
	.zero		1
	.type		_ZN34_INTERNAL_4b6ae7fe_4_k_cu_21188fb34cuda3std6ranges3__45__cpo4prevE,@object
	.size		_ZN34_INTERNAL_4b6ae7fe_4_k_cu_21188fb34cuda3std6ranges3__45__cpo4prevE,(_ZN34_INTERNAL_4b6ae7fe_4_k_cu_21188fb34cuda3std6ranges3__45__cpo9iter_moveE - _ZN34_INTERNAL_4b6ae7fe_4_k_cu_21188fb34cuda3std6ranges3__45__cpo4prevE)
_ZN34_INTERNAL_4b6ae7fe_4_k_cu_21188fb34cuda3std6ranges3__45__cpo4prevE:
	.zero		1
	.type		_ZN34_INTERNAL_4b6ae7fe_4_k_cu_21188fb34cuda3std6ranges3__45__cpo9iter_moveE,@object
	.size		_ZN34_INTERNAL_4b6ae7fe_4_k_cu_21188fb34cuda3std6ranges3__45__cpo9iter_moveE,(_ZN34_INTERNAL_4b6ae7fe_4_k_cu_21188fb34cuda3std3__45__cpo7crbeginE - _ZN34_INTERNAL_4b6ae7fe_4_k_cu_21188fb34cuda3std6ranges3__45__cpo9iter_moveE)
_ZN34_INTERNAL_4b6ae7fe_4_k_cu_21188fb34cuda3std6ranges3__45__cpo9iter_moveE:
	.zero		1
	.type		_ZN34_INTERNAL_4b6ae7fe_4_k_cu_21188fb34cuda3std3__45__cpo7crbeginE,@object
	.size		_ZN34_INTERNAL_4b6ae7fe_4_k_cu_21188fb34cuda3std3__45__cpo7crbeginE,(_ZN34_INTERNAL_4b6ae7fe_4_k_cu_21188fb34cuda3std6ranges3__45__cpo5ssizeE - _ZN34_INTERNAL_4b6ae7fe_4_k_cu_21188fb34cuda3std3__45__cpo7crbeginE)
_ZN34_INTERNAL_4b6ae7fe_4_k_cu_21188fb34cuda3std3__45__cpo7crbeginE:
	.zero		1
	.type		_ZN34_INTERNAL_4b6ae7fe_4_k_cu_21188fb34cuda3std6ranges3__45__cpo5ssizeE,@object
	.size		_ZN34_INTERNAL_4b6ae7fe_4_k_cu_21188fb34cuda3std6ranges3__45__cpo5ssizeE,(_ZN34_INTERNAL_4b6ae7fe_4_k_cu_21188fb34cuda3std6ranges3__45__cpo4cendE - _ZN34_INTERNAL_4b6ae7fe_4_k_cu_21188fb34cuda3std6ranges3__45__cpo5ssizeE)
_ZN34_INTERNAL_4b6ae7fe_4_k_cu_21188fb34cuda3std6ranges3__45__cpo5ssizeE:
	.zero		1
	.type		_ZN34_INTERNAL_4b6ae7fe_4_k_cu_21188fb34cuda3std6ranges3__45__cpo4cendE,@object
	.size		_ZN34_INTERNAL_4b6ae7fe_4_k_cu_21188fb34cuda3std6ranges3__45__cpo4cendE,(_ZN34_INTERNAL_4b6ae7fe_4_k_cu_21188fb34cuda3std3__45__cpo5beginE - _ZN34_INTERNAL_4b6ae7fe_4_k_cu_21188fb34cuda3std6ranges3__45__cpo4cendE)
_ZN34_INTERNAL_4b6ae7fe_4_k_cu_21188fb34cuda3std6ranges3__45__cpo4cendE:
	.zero		1
	.type		_ZN34_INTERNAL_4b6ae7fe_4_k_cu_21188fb34cuda3std3__45__cpo5beginE,@object
	.size		_ZN34_INTERNAL_4b6ae7fe_4_k_cu_21188fb34cuda3std3__45__cpo5beginE,(_ZN34_INTERNAL_4b6ae7fe_4_k_cu_21188fb34cuda3std6ranges3__45__cpo9iter_swapE - _ZN34_INTERNAL_4b6ae7fe_4_k_cu_21188fb34cuda3std3__45__cpo5beginE)
_ZN34_INTERNAL_4b6ae7fe_4_k_cu_21188fb34cuda3std3__45__cpo5beginE:
	.zero		1
	.type		_ZN34_INTERNAL_4b6ae7fe_4_k_cu_21188fb34cuda3std6ranges3__45__cpo9iter_swapE,@object
	.size		_ZN34_INTERNAL_4b6ae7fe_4_k_cu_21188fb34cuda3std6ranges3__45__cpo9iter_swapE,(_ZN34_INTERNAL_4b6ae7fe_4_k_cu_21188fb34cuda3std3__419piecewise_constructE - _ZN34_INTERNAL_4b6ae7fe_4_k_cu_21188fb34cuda3std6ranges3__45__cpo9iter_swapE)
_ZN34_INTERNAL_4b6ae7fe_4_k_cu_21188fb34cuda3std6ranges3__45__cpo9iter_swapE:
	.zero		1
	.type		_ZN34_INTERNAL_4b6ae7fe_4_k_cu_21188fb34cuda3std3__419piecewise_constructE,@object
	.size		_ZN34_INTERNAL_4b6ae7fe_4_k_cu_21188fb34cuda3std3__419piecewise_constructE,(_ZN34_INTERNAL_4b6ae7fe_4_k_cu_21188fb34cuda3std3__45__cpo6rbeginE - _ZN34_INTERNAL_4b6ae7fe_4_k_cu_21188fb34cuda3std3__419piecewise_constructE)
_ZN34_INTERNAL_4b6ae7fe_4_k_cu_21188fb34cuda3std3__419piecewise_constructE:
	.zero		1
	.type		_ZN34_INTERNAL_4b6ae7fe_4_k_cu_21188fb34cuda3std3__45__cpo6rbeginE,@object
	.size		_ZN34_INTERNAL_4b6ae7fe_4_k_cu_21188fb34cuda3std3__45__cpo6rbeginE,(_ZN34_INTERNAL_4b6ae7fe_4_k_cu_21188fb34cuda3std6ranges3__45__cpo5cdataE - _ZN34_INTERNAL_4b6ae7fe_4_k_cu_21188fb34cuda3std3__45__cpo6rbeginE)
_ZN34_INTERNAL_4b6ae7fe_4_k_cu_21188fb34cuda3std3__45__cpo6rbeginE:
	.zero		1
	.type		_ZN34_INTERNAL_4b6ae7fe_4_k_cu_21188fb34cuda3std6ranges3__45__cpo5cdataE,@object
	.size		_ZN34_INTERNAL_4b6ae7fe_4_k_cu_21188fb34cuda3std6ranges3__45__cpo5cdataE,(_ZN34_INTERNAL_4b6ae7fe_4_k_cu_21188fb34cuda3std6ranges3__45__cpo3endE - _ZN34_INTERNAL_4b6ae7fe_4_k_cu_21188fb34cuda3std6ranges3__45__cpo5cdataE)
_ZN34_INTERNAL_4b6ae7fe_4_k_cu_21188fb34cuda3std6ranges3__45__cpo5cdataE:
	.zero		1
	.type		_ZN34_INTERNAL_4b6ae7fe_4_k_cu_21188fb34cuda3std6ranges3__45__cpo3endE,@object
	.size		_ZN34_INTERNAL_4b6ae7fe_4_k_cu_21188fb34cuda3std6ranges3__45__cpo3endE,(_ZN34_INTERNAL_4b6ae7fe_4_k_cu_21188fb34cuda3std3__45__cpo4cendE - _ZN34_INTERNAL_4b6ae7fe_4_k_cu_21188fb34cuda3std6ranges3__45__cpo3endE)
_ZN34_INTERNAL_4b6ae7fe_4_k_cu_21188fb34cuda3std6ranges3__45__cpo3endE:
	.zero		1
	.type		_ZN34_INTERNAL_4b6ae7fe_4_k_cu_21188fb34cuda3std3__45__cpo4cendE,@object
	.size		_ZN34_INTERNAL_4b6ae7fe_4_k_cu_21188fb34cuda3std3__45__cpo4cendE,(_ZN34_INTERNAL_4b6ae7fe_4_k_cu_21188fb34cuda3std6ranges3__45__cpo4dataE - _ZN34_INTERNAL_4b6ae7fe_4_k_cu_21188fb34cuda3std3__45__cpo4cendE)
_ZN34_INTERNAL_4b6ae7fe_4_k_cu_21188fb34cuda3std3__45__cpo4cendE:
	.zero		1
	.type		_ZN34_INTERNAL_4b6ae7fe_4_k_cu_21188fb34cuda3std6ranges3__45__cpo4dataE,@object
	.size		_ZN34_INTERNAL_4b6ae7fe_4_k_cu_21188fb34cuda3std6ranges3__45__cpo4dataE,(_ZN34_INTERNAL_4b6ae7fe_4_k_cu_21188fb34cuda3std6ranges3__45__cpo5beginE - _ZN34_INTERNAL_4b6ae7fe_4_k_cu_21188fb34cuda3std6ranges3__45__cpo4dataE)
_ZN34_INTERNAL_4b6ae7fe_4_k_cu_21188fb34cuda3std6ranges3__45__cpo4dataE:
	.zero		1
	.type		_ZN34_INTERNAL_4b6ae7fe_4_k_cu_21188fb34cuda3std6ranges3__45__cpo5beginE,@object
	.size		_ZN34_INTERNAL_4b6ae7fe_4_k_cu_21188fb34cuda3std6ranges3__45__cpo5beginE,(_ZN34_INTERNAL_4b6ae7fe_4_k_cu_21188fb34cuda3std3__45__cpo5crendE - _ZN34_INTERNAL_4b6ae7fe_4_k_cu_21188fb34cuda3std6ranges3__45__cpo5beginE)
_ZN34_INTERNAL_4b6ae7fe_4_k_cu_21188fb34cuda3std6ranges3__45__cpo5beginE:
	.zero		1
	.type		_ZN34_INTERNAL_4b6ae7fe_4_k_cu_21188fb34cuda3std3__45__cpo5crendE,@object
	.size		_ZN34_INTERNAL_4b6ae7fe_4_k_cu_21188fb34cuda3std3__45__cpo5crendE,(_ZN34_INTERNAL_4b6ae7fe_4_k_cu_21188fb34cuda3std6ranges3__45__cpo8distanceE - _ZN34_INTERNAL_4b6ae7fe_4_k_cu_21188fb34cuda3std3__45__cpo5crendE)
_ZN34_INTERNAL_4b6ae7fe_4_k_cu_21188fb34cuda3std3__45__cpo5crendE:
	.zero		1
	.type		_ZN34_INTERNAL_4b6ae7fe_4_k_cu_21188fb34cuda3std6ranges3__45__cpo8distanceE,@object
	.size		_ZN34_INTERNAL_4b6ae7fe_4_k_cu_21188fb34cuda3std6ranges3__45__cpo8distanceE,(_ZN34_INTERNAL_4b6ae7fe_4_k_cu_21188fb34cuda3std6ranges3__45__cpo7advanceE - _ZN34_INTERNAL_4b6ae7fe_4_k_cu_21188fb34cuda3std6ranges3__45__cpo8distanceE)
_ZN34_INTERNAL_4b6ae7fe_4_k_cu_21188fb34cuda3std6ranges3__45__cpo8distanceE:
	.zero		1
	.type		_ZN34_INTERNAL_4b6ae7fe_4_k_cu_21188fb34cuda3std6ranges3__45__cpo7advanceE,@object
	.size		_ZN34_INTERNAL_4b6ae7fe_4_k_cu_21188fb34cuda3std6ranges3__45__cpo7advanceE,(_ZN34_INTERNAL_4b6ae7fe_4_k_cu_21188fb34cuda3std3__45__cpo3endE - _ZN34_INTERNAL_4b6ae7fe_4_k_cu_21188fb34cuda3std6ranges3__45__cpo7advanceE)
_ZN34_INTERNAL_4b6ae7fe_4_k_cu_21188fb34cuda3std6ranges3__45__cpo7advanceE:
	.zero		1
	.type		_ZN34_INTERNAL_4b6ae7fe_4_k_cu_21188fb34cuda3std3__45__cpo3endE,@object
	.size		_ZN34_INTERNAL_4b6ae7fe_4_k_cu_21188fb34cuda3std3__45__cpo3endE,(_ZN34_INTERNAL_4b6ae7fe_4_k_cu_21188fb34cuda3std6ranges3__45__cpo4nextE - _ZN34_INTERNAL_4b6ae7fe_4_k_cu_21188fb34cuda3std3__45__cpo3endE)
_ZN34_INTERNAL_4b6ae7fe_4_k_cu_21188fb34cuda3std3__45__cpo3endE:
	.zero		1
	.type		_ZN34_INTERNAL_4b6ae7fe_4_k_cu_21188fb34cuda3std6ranges3__45__cpo4nextE,@object
	.size		_ZN34_INTERNAL_4b6ae7fe_4_k_cu_21188fb34cuda3std6ranges3__45__cpo4nextE,(_ZN34_INTERNAL_4b6ae7fe_4_k_cu_21188fb34cuda3std6ranges3__45__cpo4swapE - _ZN34_INTERNAL_4b6ae7fe_4_k_cu_21188fb34cuda3std6ranges3__45__cpo4nextE)
_ZN34_INTERNAL_4b6ae7fe_4_k_cu_21188fb34cuda3std6ranges3__45__cpo4nextE:
	.zero		1
	.type		_ZN34_INTERNAL_4b6ae7fe_4_k_cu_21188fb34cuda3std6ranges3__45__cpo4swapE,@object
	.size		_ZN34_INTERNAL_4b6ae7fe_4_k_cu_21188fb34cuda3std6ranges3__45__cpo4swapE,(_ZN34_INTERNAL_4b6ae7fe_4_k_cu_21188fb34cuda3std3__45__cpo4rendE - _ZN34_INTERNAL_4b6ae7fe_4_k_cu_21188fb34cuda3std6ranges3__45__cpo4swapE)
_ZN34_INTERNAL_4b6ae7fe_4_k_cu_21188fb34cuda3std6ranges3__45__cpo4swapE:
	.zero		1
	.type		_ZN34_INTERNAL_4b6ae7fe_4_k_cu_21188fb34cuda3std3__45__cpo4rendE,@object
	.size		_ZN34_INTERNAL_4b6ae7fe_4_k_cu_21188fb34cuda3std3__45__cpo4rendE,(_ZN34_INTERNAL_4b6ae7fe_4_k_cu_21188fb34cuda3std6ranges3__45__cpo4sizeE - _ZN34_INTERNAL_4b6ae7fe_4_k_cu_21188fb34cuda3std3__45__cpo4rendE)
_ZN34_INTERNAL_4b6ae7fe_4_k_cu_21188fb34cuda3std3__45__cpo4rendE:
	.zero		1
	.type		_ZN34_INTERNAL_4b6ae7fe_4_k_cu_21188fb34cuda3std6ranges3__45__cpo4sizeE,@object
	.size		_ZN34_INTERNAL_4b6ae7fe_4_k_cu_21188fb34cuda3std6ranges3__45__cpo4sizeE,(_ZN34_INTERNAL_4b6ae7fe_4_k_cu_21188fb34cuda3std6ranges3__45__cpo6cbeginE - _ZN34_INTERNAL_4b6ae7fe_4_k_cu_21188fb34cuda3std6ranges3__45__cpo4sizeE)
_ZN34_INTERNAL_4b6ae7fe_4_k_cu_21188fb34cuda3std6ranges3__45__cpo4sizeE:
	.zero		1
	.type		_ZN34_INTERNAL_4b6ae7fe_4_k_cu_21188fb34cuda3std6ranges3__45__cpo6cbeginE,@object
	.size		_ZN34_INTERNAL_4b6ae7fe_4_k_cu_21188fb34cuda3std6ranges3__45__cpo6cbeginE,(.L_13 - _ZN34_INTERNAL_4b6ae7fe_4_k_cu_21188fb34cuda3std6ranges3__45__cpo6cbeginE)
_ZN34_INTERNAL_4b6ae7fe_4_k_cu_21188fb34cuda3std6ranges3__45__cpo6cbeginE:
	.zero		1
.L_13:


//--------------------- .nv.constant0._Z6vecAddPfS_S_i --------------------------
	.section	.nv.constant0._Z6vecAddPfS_S_i,"a",@progbits
	.sectionflags	@""
	.align	4
.nv.constant0._Z6vecAddPfS_S_i:
	.zero		924


//--------------------- SYMBOLS --------------------------

	.type		.nv.reservedSmem.offset0,@object
	.size		.nv.reservedSmem.offset0,0x4
